//
// Generated by NVIDIA NVVM Compiler
//
// Compiler Build ID: CL-36424714
// Cuda compilation tools, release 13.0, V13.0.88
// Based on NVVM 20.0.0
//

.version 9.0
.target sm_100
.address_size 64

	// .globl	_Z6mandelP3rgb

.visible .entry _Z6mandelP3rgb(
	.param .u64 .ptr .align 1 _Z6mandelP3rgb_param_0
)
{
	.reg .pred 	%p<7>;
	.reg .b32 	%r<28>;
	.reg .b64 	%rd<5>;
	.reg .b64 	%fd<38>;

	ld.param.u64 	%rd1, [_Z6mandelP3rgb_param_0];
	mov.u32 	%r8, %tid.x;
	mov.u32 	%r9, %ntid.x;
	mov.u32 	%r10, %ctaid.x;
	mad.lo.s32 	%r1, %r9, %r10, %r8;
	setp.gt.s32 	%p1, %r1, 2073599;
	@%p1 bra 	$L__BB0_11;
	cvt.rn.f64.s32 	%fd17, %r1;
	div.rn.f64 	%fd18, %fd17, 0d4090E00000000000;
	mul.hi.s32 	%r12, %r1, -222702007;
	add.s32 	%r13, %r12, %r1;
	shr.u32 	%r14, %r13, 31;
	shr.s32 	%r15, %r13, 10;
	add.s32 	%r16, %r15, %r14;
	mul.lo.s32 	%r17, %r16, 1080;
	sub.s32 	%r18, %r1, %r17;
	cvt.rn.f64.s32 	%fd19, %r18;
	add.f64 	%fd20, %fd19, %fd19;
	div.rn.f64 	%fd21, %fd20, 0d4090DC0000000000;
	add.f64 	%fd1, %fd21, 0dBFF0000000000000;
	mul.f64 	%fd22, %fd18, 0d4008000000000000;
	div.rn.f64 	%fd23, %fd22, 0d409DFC0000000000;
	add.f64 	%fd2, %fd23, 0dC000000000000000;
	mov.b32 	%r2, 0;
	mov.f64 	%fd36, %fd1;
	mov.f64 	%fd37, %fd2;
$L__BB0_2:
	mul.f64 	%fd5, %fd37, %fd37;
	mul.f64 	%fd6, %fd36, %fd36;
	add.f64 	%fd24, %fd5, %fd6;
	sqrt.rn.f64 	%fd25, %fd24;
	setp.gt.f64 	%p2, %fd25, 0d4000000000000000;
	mov.u32 	%r27, %r2;
	@%p2 bra 	$L__BB0_10;
	add.f64 	%fd26, %fd2, %fd5;
	add.f64 	%fd27, %fd1, %fd6;
	mul.f64 	%fd7, %fd26, %fd26;
	mul.f64 	%fd8, %fd27, %fd27;
	add.f64 	%fd28, %fd7, %fd8;
	sqrt.rn.f64 	%fd29, %fd28;
	setp.gt.f64 	%p3, %fd29, 0d4000000000000000;
	@%p3 bra 	$L__BB0_9;
	add.f64 	%fd30, %fd2, %fd7;
	add.f64 	%fd31, %fd1, %fd8;
	mul.f64 	%fd9, %fd30, %fd30;
	mul.f64 	%fd10, %fd31, %fd31;
	add.f64 	%fd32, %fd9, %fd10;
	sqrt.rn.f64 	%fd33, %fd32;
	setp.gt.f64 	%p4, %fd33, 0d4000000000000000;
	@%p4 bra 	$L__BB0_8;
	add.f64 	%fd11, %fd2, %fd9;
	add.f64 	%fd12, %fd1, %fd10;
	add.s32 	%r3, %r2, 3;
	setp.eq.s32 	%p5, %r3, 255;
	mov.b32 	%r27, 255;
	@%p5 bra 	$L__BB0_10;
	mul.f64 	%fd13, %fd11, %fd11;
	mul.f64 	%fd14, %fd12, %fd12;
	add.f64 	%fd34, %fd13, %fd14;
	sqrt.rn.f64 	%fd35, %fd34;
	setp.gt.f64 	%p6, %fd35, 0d4000000000000000;
	mov.u32 	%r27, %r3;
	@%p6 bra 	$L__BB0_10;
	add.f64 	%fd37, %fd2, %fd13;
	add.f64 	%fd36, %fd1, %fd14;
	add.s32 	%r2, %r2, 4;
	bra.uni 	$L__BB0_2;
$L__BB0_8:
	add.s32 	%r27, %r2, 2;
	bra.uni 	$L__BB0_10;
$L__BB0_9:
	add.s32 	%r27, %r2, 1;
$L__BB0_10:
	shl.b32 	%r20, %r27, 6;
	and.b32  	%r21, %r20, 192;
	cvta.to.global.u64 	%rd2, %rd1;
	mul.wide.s32 	%rd3, %r1, 12;
	add.s64 	%rd4, %rd2, %rd3;
	st.global.u32 	[%rd4], %r21;
	shl.b32 	%r22, %r27, 5;
	and.b32  	%r23, %r22, 224;
	st.global.u32 	[%rd4+4], %r23;
	shl.b32 	%r24, %r27, 4;
	and.b32  	%r25, %r24, 240;
	st.global.u32 	[%rd4+8], %r25;
$L__BB0_11:
	ret;

}


// ===== COMPILED SASS (sm_100) =====

	.target	sm_100

	.elftype	@"ET_EXEC"


//--------------------- .note.nv.tkinfo           --------------------------
	.section	.note.nv.tkinfo,"",@"SHT_NOTE"
	.sectionflags	@"SHF_NOTE_NV_TKINFO"
	.tkinfo
        /*0018*/ 	.word	0x00000002
        /*0030*/ 	.string	""
        /*0030*/ 	.string	"ptxas"
        /*0030*/ 	.string	"Cuda compilation tools, release 13.0, V13.0.88"
        /*0030*/ 	.string	"Build cuda_13.0.r13.0/compiler.36424714_0"
        /*0030*/ 	.string	"-arch sm_100 -m 64 "



//--------------------- .note.nv.cuinfo           --------------------------
	.section	.note.nv.cuinfo,"",@"SHT_NOTE"
	.sectionflags	@"SHF_NOTE_NV_CUINFO"
        /*0018*/ 	.short	0x0002
        /*001a*/ 	.short	0x0064
        /*001c*/ 	.short	0x0082
	.zero		2


//--------------------- .nv.info                  --------------------------
	.section	.nv.info,"",@"SHT_CUDA_INFO"
	.align	4


	//----- nvinfo : EIATTR_REGCOUNT
	.align		4
        /*0000*/ 	.byte	0x04, 0x2f
        /*0002*/ 	.short	(.L_1 - .L_0)
	.align		4
.L_0:
        /*0004*/ 	.word	index@(_Z6mandelP3rgb)
        /*0008*/ 	.word	0x00000020


	//----- nvinfo : EIATTR_FRAME_SIZE
	.align		4
.L_1:
        /*000c*/ 	.byte	0x04, 0x11
        /*000e*/ 	.short	(.L_3 - .L_2)
	.align		4
.L_2:
        /*0010*/ 	.word	index@($__internal_1_$__cuda_sm20_dsqrt_rn_f64_mediumpath_v1)
        /*0014*/ 	.word	0x00000000


	//----- nvinfo : EIATTR_FRAME_SIZE
	.align		4
.L_3:
        /*0018*/ 	.byte	0x04, 0x11
        /*001a*/ 	.short	(.L_5 - .L_4)
	.align		4
.L_4:
        /*001c*/ 	.word	index@($__internal_0_$__cuda_sm20_div_rn_f64_full)
        /*0020*/ 	.word	0x00000000


	//----- nvinfo : EIATTR_FRAME_SIZE
	.align		4
.L_5:
        /*0024*/ 	.byte	0x04, 0x11
        /*0026*/ 	.short	(.L_7 - .L_6)
	.align		4
.L_6:
        /*0028*/ 	.word	index@(_Z6mandelP3rgb)
        /*002c*/ 	.word	0x00000000


	//----- nvinfo : EIATTR_MIN_STACK_SIZE
	.align		4
.L_7:
        /*0030*/ 	.byte	0x04, 0x12
        /*0032*/ 	.short	(.L_9 - .L_8)
	.align		4
.L_8:
        /*0034*/ 	.word	index@(_Z6mandelP3rgb)
        /*0038*/ 	.word	0x00000000
.L_9:


//--------------------- .nv.compat                --------------------------
	.section	.nv.compat,"",@"SHT_CUDA_COMPAT_INFO"
	.align	4
        /*0000*/ 	.byte	0x02, 0x09, 0x00, 0x00, 0x02, 0x02, 0x01, 0x00, 0x02, 0x05, 0x05, 0x00, 0x03, 0x07, 0x01, 0x01
        /*0010*/ 	.byte	0x02, 0x03, 0x00, 0x00, 0x02, 0x06, 0x01, 0x00, 0x04, 0x0b, 0x08, 0x00, 0x01, 0x00, 0x00, 0x00
        /*0020*/ 	.byte	0x00, 0x00, 0x00, 0x00


//--------------------- .nv.info._Z6mandelP3rgb   --------------------------
	.section	.nv.info._Z6mandelP3rgb,"",@"SHT_CUDA_INFO"
	.sectionflags	@""
	.align	4


	//----- nvinfo : EIATTR_CUDA_API_VERSION
	.align		4
        /*0000*/ 	.byte	0x04, 0x37
        /*0002*/ 	.short	(.L_11 - .L_10)
.L_10:
        /*0004*/ 	.word	0x00000082


	//----- nvinfo : EIATTR_KPARAM_INFO
	.align		4
.L_11:
        /*0008*/ 	.byte	0x04, 0x17
        /*000a*/ 	.short	(.L_13 - .L_12)
.L_12:
        /*000c*/ 	.word	0x00000000
        /*0010*/ 	.short	0x0000
        /*0012*/ 	.short	0x0000
        /*0014*/ 	.byte	0x00, 0xf5, 0x21, 0x00


	//----- nvinfo : EIATTR_SPARSE_MMA_MASK
	.align		4
.L_13:
        /*0018*/ 	.byte	0x03, 0x50
        /*001a*/ 	.short	0x0000


	//----- nvinfo : EIATTR_MAXREG_COUNT
	.align		4
        /*001c*/ 	.byte	0x03, 0x1b
        /*001e*/ 	.short	0x00ff


	//----- nvinfo : EIATTR_MERCURY_ISA_VERSION
	.align		4
        /*0020*/ 	.byte	0x03, 0x5f
        /*0022*/ 	.short	0x0101


	//----- nvinfo : EIATTR_VRC_CTA_INIT_COUNT
	.align		4
        /*0024*/ 	.byte	0x02, 0x4a
	.zero		1
	.zero		1


	//----- nvinfo : EIATTR_EXIT_INSTR_OFFSETS
	.align		4
        /*0028*/ 	.byte	0x04, 0x1c
        /*002a*/ 	.short	(.L_15 - .L_14)


	//   ....[0]....
.L_14:
        /*002c*/ 	.word	0x00000060


	//   ....[1]....
        /*0030*/ 	.word	0x00000f80


	//----- nvinfo : EIATTR_CRS_STACK_SIZE
	.align		4
.L_15:
        /*0034*/ 	.byte	0x04, 0x1e
        /*0036*/ 	.short	(.L_17 - .L_16)
.L_16:
        /*0038*/ 	.word	0x00000000


	//----- nvinfo : EIATTR_CBANK_PARAM_SIZE
	.align		4
.L_17:
        /*003c*/ 	.byte	0x03, 0x19
        /*003e*/ 	.short	0x0008


	//----- nvinfo : EIATTR_PARAM_CBANK
	.align		4
        /*0040*/ 	.byte	0x04, 0x0a
        /*0042*/ 	.short	(.L_19 - .L_18)
	.align		4
.L_18:
        /*0044*/ 	.word	index@(.nv.constant0._Z6mandelP3rgb)
        /*0048*/ 	.short	0x0380
        /*004a*/ 	.short	0x0008


	//----- nvinfo : EIATTR_SW_WAR
	.align		4
.L_19:
        /*004c*/ 	.byte	0x04, 0x36
        /*004e*/ 	.short	(.L_21 - .L_20)
.L_20:
        /*0050*/ 	.word	0x00000008
.L_21:


//--------------------- .nv.callgraph             --------------------------
	.section	.nv.callgraph,"",@"SHT_CUDA_CALLGRAPH"
	.align	4
	.sectionentsize	8
	.align		4
        /*0000*/ 	.word	0x00000000
	.align		4
        /*0004*/ 	.word	0xffffffff
	.align		4
        /*0008*/ 	.word	0x00000000
	.align		4
        /*000c*/ 	.word	0xfffffffe
	.align		4
        /*0010*/ 	.word	0x00000000
	.align		4
        /*0014*/ 	.word	0xfffffffd
	.align		4
        /*0018*/ 	.word	0x00000000
	.align		4
        /*001c*/ 	.word	0xfffffffc


//--------------------- .text._Z6mandelP3rgb      --------------------------
	.section	.text._Z6mandelP3rgb,"ax",@progbits
	.align	128
        .global         _Z6mandelP3rgb
        .type           _Z6mandelP3rgb,@function
        .size           _Z6mandelP3rgb,(.L_x_30 - _Z6mandelP3rgb)
        .other          _Z6mandelP3rgb,@"STO_CUDA_ENTRY STV_DEFAULT"
_Z6mandelP3rgb:
.text._Z6mandelP3rgb:
[----:B------:R-:W-:Y:S01]  /*0000*/  LDC R1, c[0x0][0x37c] ;  /* 0x0000df00ff017b82 */ /* 0x000fe20000000800 */
[----:B------:R-:W0:Y:S01]  /*0010*/  S2R R12, SR_TID.X ;  /* 0x00000000000c7919 */ /* 0x000e220000002100 */
[----:B------:R-:W0:Y:S01]  /*0020*/  LDCU UR4, c[0x0][0x360] ;  /* 0x00006c00ff0477ac */ /* 0x000e220008000800 */
[----:B------:R-:W0:Y:S02]  /*0030*/  S2R R13, SR_CTAID.X ;  /* 0x00000000000d7919 */ /* 0x000e240000002500 */
[----:B0-----:R-:W-:-:S05]  /*0040*/  IMAD R13, R13, UR4, R12 ;  /* 0x000000040d0d7c24 */ /* 0x001fca000f8e020c */
[----:B------:R-:W-:-:S13]  /*0050*/  ISETP.GT.AND P0, PT, R13, 0x1fa3ff, PT ;  /* 0x001fa3ff0d00780c */ /* 0x000fda0003f04270 */
[----:B------:R-:W-:Y:S05]  /*0060*/  @P0 EXIT ;  /* 0x000000000000094d */ /* 0x000fea0003800000 */
[----:B------:R-:W0:Y:S01]  /*0070*/  MUFU.RCP64H R3, 1080 ;  /* 0x4090e00000037908 */ /* 0x000e220000001800 */
[----:B------:R-:W-:Y:S01]  /*0080*/  IMAD.MOV.U32 R6, RZ, RZ, 0x0 ;  /* 0x00000000ff067424 */ /* 0x000fe200078e00ff */
[----:B------:R-:W-:Y:S01]  /*0090*/  UMOV UR4, URZ ;  /* 0x000000ff00047c82 */ /* 0x000fe20008000000 */
[----:B------:R-:W-:Y:S01]  /*00a0*/  IMAD.MOV.U32 R7, RZ, RZ, 0x4090e000 ;  /* 0x4090e000ff077424 */ /* 0x000fe200078e00ff */
[----:B------:R-:W-:Y:S01]  /*00b0*/  BSSY.RECONVERGENT B0, `(.L_x_0) ;  /* 0x0000016000007945 */ /* 0x000fe20003800200 */
[----:B------:R-:W-:-:S06]  /*00c0*/  IMAD.MOV.U32 R2, RZ, RZ, 0x1 ;  /* 0x00000001ff027424 */ /* 0x000fcc00078e00ff */
[----:B0-----:R-:W-:-:S08]  /*00d0*/  DFMA R4, R2, -R6, 1 ;  /* 0x3ff000000204742b */ /* 0x001fd00000000806 */
[----:B------:R-:W-:-:S08]  /*00e0*/  DFMA R4, R4, R4, R4 ;  /* 0x000000040404722b */ /* 0x000fd00000000004 */
[----:B------:R-:W-:Y:S02]  /*00f0*/  DFMA R2, R2, R4, R2 ;  /* 0x000000040202722b */ /* 0x000fe40000000002 */
[----:B------:R-:W0:Y:S06]  /*0100*/  I2F.F64 R4, R13 ;  /* 0x0000000d00047312 */ /* 0x000e2c0000201c00 */
[----:B------:R-:W-:-:S08]  /*0110*/  DFMA R6, R2, -R6, 1 ;  /* 0x3ff000000206742b */ /* 0x000fd00000000806 */
[----:B------:R-:W-:Y:S01]  /*0120*/  DFMA R2, R2, R6, R2 ;  /* 0x000000060202722b */ /* 0x000fe20000000002 */
[----:B0-----:R-:W-:-:S07]  /*0130*/  FSETP.GEU.AND P1, PT, |R5|, 6.5827683646048100446e-37, PT ;  /* 0x036000000500780b */ /* 0x001fce0003f2e200 */
[----:B------:R-:W-:-:S08]  /*0140*/  DMUL R6, R4, R2 ;  /* 0x0000000204067228 */ /* 0x000fd00000000000 */
[----:B------:R-:W-:-:S08]  /*0150*/  DFMA R8, R6, -1080, R4 ;  /* 0xc090e0000608782b */ /* 0x000fd00000000004 */
[----:B------:R-:W-:-:S10]  /*0160*/  DFMA R2, R2, R8, R6 ;  /* 0x000000080202722b */ /* 0x000fd40000000006 */
[----:B------:R-:W-:-:S05]  /*0170*/  FFMA R0, RZ, 4.52734375, R3 ;  /* 0x4090e000ff007823 */ /* 0x000fca0000000003 */
[----:B------:R-:W-:-:S13]  /*0180*/  FSETP.GT.AND P0, PT, |R0|, 1.469367938527859385e-39, PT ;  /* 0x001000000000780b */ /* 0x000fda0003f04200 */
[----:B------:R-:W-:Y:S05]  /*0190*/  @P0 BRA P1, `(.L_x_1) ;  /* 0x00000000001c0947 */ /* 0x000fea0000800000 */
[----:B------:R-:W-:Y:S01]  /*01a0*/  MOV R9, R5 ;  /* 0x0000000500097202 */ /* 0x000fe20000000f00 */
[----:B------:R-:W-:Y:S01]  /*01b0*/  IMAD.MOV.U32 R8, RZ, RZ, R4 ;  /* 0x000000ffff087224 */ /* 0x000fe200078e0004 */
[----:B------:R-:W-:Y:S01]  /*01c0*/  MOV R0, 0x1f0 ;  /* 0x000001f000007802 */ /* 0x000fe20000000f00 */
[----:B------:R-:W-:-:S07]  /*01d0*/  IMAD.MOV.U32 R5, RZ, RZ, 0x4090e000 ;  /* 0x4090e000ff057424 */ /* 0x000fce00078e00ff */
[----:B------:R-:W-:Y:S05]  /*01e0*/  CALL.REL.NOINC `($__internal_0_$__cuda_sm20_div_rn_f64_full) ;  /* 0x0000000c00687944 */ /* 0x000fea0003c00000 */
[----:B------:R-:W-:Y:S02]  /*01f0*/  IMAD.MOV.U32 R2, RZ, RZ, R8 ;  /* 0x000000ffff027224 */ /* 0x000fe400078e0008 */
[----:B------:R-:W-:-:S07]  /*0200*/  IMAD.MOV.U32 R3, RZ, RZ, R9 ;  /* 0x000000ffff037224 */ /* 0x000fce00078e0009 */
.L_x_1:
[----:B------:R-:W-:Y:S05]  /*0210*/  BSYNC.RECONVERGENT B0 ;  /* 0x0000000000007941 */ /* 0x000fea0003800200 */
.L_x_0:
[----:B------:R-:W0:Y:S01]  /*0220*/  MUFU.RCP64H R5, 1079 ;  /* 0x4090dc0000057908 */ /* 0x000e220000001800 */
[----:B------:R-:W-:Y:S02]  /*0230*/  HFMA2 R9, -RZ, RZ, 2.28125, -256 ;  /* 0x4090dc00ff097431 */ /* 0x000fe400000001ff */
[----:B------:R-:W-:Y:S01]  /*0240*/  IMAD.MOV.U32 R8, RZ, RZ, 0x0 ;  /* 0x00000000ff087424 */ /* 0x000fe200078e00ff */
[----:B------:R-:W-:Y:S01]  /*0250*/  BSSY.RECONVERGENT B0, `(.L_x_2) ;  /* 0x000001c000007945 */ /* 0x000fe20003800200 */
[----:B------:R-:W-:Y:S02]  /*0260*/  IMAD.MOV.U32 R4, RZ, RZ, 0x1 ;  /* 0x00000001ff047424 */ /* 0x000fe400078e00ff */
[----:B------:R-:W-:-:S04]  /*0270*/  IMAD.MOV.U32 R12, RZ, RZ, RZ ;  /* 0x000000ffff0c7224 */ /* 0x000fc800078e00ff */
[----:B------:R-:W-:-:S05]  /*0280*/  IMAD.HI R0, R13, -0xd4629b7, R12 ;  /* 0xf2b9d6490d007827 */ /* 0x000fca00078e020c */
[----:B------:R-:W-:Y:S01]  /*0290*/  SHF.R.U32.HI R11, RZ, 0x1f, R0 ;  /* 0x0000001fff0b7819 */ /* 0x000fe20000011600 */
[----:B0-----:R-:W-:-:S03]  /*02a0*/  DFMA R6, R4, -R8, 1 ;  /* 0x3ff000000406742b */ /* 0x001fc60000000808 */
[----:B------:R-:W-:-:S05]  /*02b0*/  LEA.HI.SX32 R11, R0, R11, 0x16 ;  /* 0x0000000b000b7211 */ /* 0x000fca00078fb2ff */
[----:B------:R-:W-:Y:S01]  /*02c0*/  IMAD R0, R11, -0x438, R13 ;  /* 0xfffffbc80b007824 */ /* 0x000fe200078e020d */
[----:B------:R-:W-:-:S08]  /*02d0*/  DFMA R6, R6, R6, R6 ;  /* 0x000000060606722b */ /* 0x000fd00000000006 */
[----:B------:R-:W-:Y:S01]  /*02e0*/  DFMA R6, R4, R6, R4 ;  /* 0x000000060406722b */ /* 0x000fe20000000004 */
[----:B------:R-:W0:Y:S07]  /*02f0*/  I2F.F64 R4, R0 ;  /* 0x0000000000047312 */ /* 0x000e2e0000201c00 */
[----:B------:R-:W-:-:S08]  /*0300*/  DFMA R8, R6, -R8, 1 ;  /* 0x3ff000000608742b */ /* 0x000fd00000000808 */
[----:B------:R-:W-:Y:S02]  /*0310*/  DFMA R8, R6, R8, R6 ;  /* 0x000000080608722b */ /* 0x000fe40000000006 */
[----:B0-----:R-:W-:-:S08]  /*0320*/  DADD R4, R4, R4 ;  /* 0x0000000004047229 */ /* 0x001fd00000000004 */
[----:B------:R-:W-:Y:S02]  /*0330*/  DMUL R10, R4, R8 ;  /* 0x00000008040a7228 */ /* 0x000fe40000000000 */
[----:B------:R-:W-:-:S06]  /*0340*/  FSETP.GEU.AND P1, PT, |R5|, 6.5827683646048100446e-37, PT ;  /* 0x036000000500780b */ /* 0x000fcc0003f2e200 */
[----:B------:R-:W-:-:S08]  /*0350*/  DFMA R6, R10, -1079, R4 ;  /* 0xc090dc000a06782b */ /* 0x000fd00000000004 */
[----:B------:R-:W-:-:S10]  /*0360*/  DFMA R10, R8, R6, R10 ;  /* 0x00000006080a722b */ /* 0x000fd4000000000a */
[----:B------:R-:W-:-:S05]  /*0370*/  FFMA R6, RZ, 4.52685546875, R11 ;  /* 0x4090dc00ff067823 */ /* 0x000fca000000000b */
        /* <DEDUP_REMOVED lines=9> */
.L_x_3:
[----:B------:R-:W-:Y:S05]  /*0410*/  BSYNC.RECONVERGENT B0 ;  /* 0x0000000000007941 */ /* 0x000fea0003800200 */
.L_x_2:
[----:B------:R-:W0:Y:S01]  /*0420*/  MUFU.RCP64H R5, 1919 ;  /* 0x409dfc0000057908 */ /* 0x000e220000001800 */
[----:B------:R-:W-:Y:S01]  /*0430*/  MOV R8, 0x0 ;  /* 0x0000000000087802 */ /* 0x000fe20000000f00 */
[----:B------:R-:W-:Y:S01]  /*0440*/  IMAD.MOV.U32 R9, RZ, RZ, 0x409dfc00 ;  /* 0x409dfc00ff097424 */ /* 0x000fe200078e00ff */
[----:B------:R-:W-:Y:S01]  /*0450*/  DMUL R14, R2, 3 ;  /* 0x40080000020e7828 */ /* 0x000fe20000000000 */
[----:B------:R-:W-:Y:S01]  /*0460*/  IMAD.MOV.U32 R4, RZ, RZ, 0x1 ;  /* 0x00000001ff047424 */ /* 0x000fe200078e00ff */
[----:B------:R-:W-:Y:S01]  /*0470*/  BSSY.RECONVERGENT B0, `(.L_x_4) ;  /* 0x0000013000007945 */ /* 0x000fe20003800200 */
[----:B------:R-:W-:-:S07]  /*0480*/  DADD R10, R10, -1 ;  /* 0xbff000000a0a7429 */ /* 0x000fce0000000000 */
[----:B------:R-:W-:Y:S01]  /*0490*/  FSETP.GEU.AND P1, PT, |R15|, 6.5827683646048100446e-37, PT ;  /* 0x036000000f00780b */ /* 0x000fe20003f2e200 */
[----:B0-----:R-:W-:-:S08]  /*04a0*/  DFMA R6, R4, -R8, 1 ;  /* 0x3ff000000406742b */ /* 0x001fd00000000808 */
[----:B------:R-:W-:-:S08]  /*04b0*/  DFMA R6, R6, R6, R6 ;  /* 0x000000060606722b */ /* 0x000fd00000000006 */
[----:B------:R-:W-:-:S08]  /*04c0*/  DFMA R6, R4, R6, R4 ;  /* 0x000000060406722b */ /* 0x000fd00000000004 */
[----:B------:R-:W-:-:S08]  /*04d0*/  DFMA R4, R6, -R8, 1 ;  /* 0x3ff000000604742b */ /* 0x000fd00000000808 */
[----:B------:R-:W-:-:S08]  /*04e0*/  DFMA R4, R6, R4, R6 ;  /* 0x000000040604722b */ /* 0x000fd00000000006 */
[----:B------:R-:W-:-:S08]  /*04f0*/  DMUL R8, R14, R4 ;  /* 0x000000040e087228 */ /* 0x000fd00000000000 */
[----:B------:R-:W-:-:S08]  /*0500*/  DFMA R2, R8, -1919, R14 ;  /* 0xc09dfc000802782b */ /* 0x000fd0000000000e */
[----:B------:R-:W-:-:S10]  /*0510*/  DFMA R8, R4, R2, R8 ;  /* 0x000000020408722b */ /* 0x000fd40000000008 */
[----:B------:R-:W-:-:S05]  /*0520*/  FFMA R0, RZ, 4.93701171875, R9 ;  /* 0x409dfc00ff007823 */ /* 0x000fca0000000009 */
[----:B------:R-:W-:-:S13]  /*0530*/  FSETP.GT.AND P0, PT, |R0|, 1.469367938527859385e-39, PT ;  /* 0x001000000000780b */ /* 0x000fda0003f04200 */
[----:B------:R-:W-:Y:S05]  /*0540*/  @P0 BRA P1, `(.L_x_5) ;  /* 0x0000000000140947 */ /* 0x000fea0000800000 */
[----:B------:R-:W-:Y:S01]  /*0550*/  IMAD.MOV.U32 R8, RZ, RZ, R14 ;  /* 0x000000ffff087224 */ /* 0x000fe200078e000e */
[----:B------:R-:W-:Y:S01]  /*0560*/  MOV R9, R15 ;  /* 0x0000000f00097202 */ /* 0x000fe20000000f00 */
[----:B------:R-:W-:Y:S01]  /*0570*/  IMAD.MOV.U32 R5, RZ, RZ, 0x409dfc00 ;  /* 0x409dfc00ff057424 */ /* 0x000fe200078e00ff */
[----:B------:R-:W-:-:S07]  /*0580*/  MOV R0, 0x5a0 ;  /* 0x000005a000007802 */ /* 0x000fce0000000f00 */
[----:B------:R-:W-:Y:S05]  /*0590*/  CALL.REL.NOINC `($__internal_0_$__cuda_sm20_div_rn_f64_full) ;  /* 0x00000008007c7944 */ /* 0x000fea0003c00000 */
.L_x_5:
[----:B------:R-:W-:Y:S05]  /*05a0*/  BSYNC.RECONVERGENT B0 ;  /* 0x0000000000007941 */ /* 0x000fea0003800200 */
.L_x_4:
[----:B------:R-:W-:Y:S01]  /*05b0*/  DADD R8, R8, -2 ;  /* 0xc000000008087429 */ /* 0x000fe20000000000 */
[----:B------:R-:W-:Y:S01]  /*05c0*/  BSSY.RECONVERGENT B0, `(.L_x_6) ;  /* 0x0000090000007945 */ /* 0x000fe20003800200 */
[----:B------:R-:W-:Y:S01]  /*05d0*/  IMAD.MOV.U32 R4, RZ, RZ, RZ ;  /* 0x000000ffff047224 */ /* 0x000fe200078e00ff */
[----:B------:R-:W-:Y:S01]  /*05e0*/  MOV R3, R11 ;  /* 0x0000000b00037202 */ /* 0x000fe20000000f00 */
[----:B------:R-:W-:Y:S01]  /*05f0*/  IMAD.MOV.U32 R2, RZ, RZ, R10 ;  /* 0x000000ffff027224 */ /* 0x000fe200078e000a */
[----:B------:R-:W0:Y:S05]  /*0600*/  LDCU.64 UR4, c[0x0][0x358] ;  /* 0x00006b00ff0477ac */ /* 0x000e2a0008000a00 */
[----:B------:R-:W-:-:S02]  /*0610*/  IMAD.MOV.U32 R18, RZ, RZ, R8 ;  /* 0x000000ffff127224 */ /* 0x000fc400078e0008 */
[----:B------:R-:W-:-:S07]  /*0620*/  IMAD.MOV.U32 R19, RZ, RZ, R9 ;  /* 0x000000ffff137224 */ /* 0x000fce00078e0009 */
.L_x_18:
[----:B------:R-:W-:Y:S01]  /*0630*/  DMUL R20, R18, R18 ;  /* 0x0000001212147228 */ /* 0x000fe20000000000 */
[----:B------:R-:W-:Y:S01]  /*0640*/  MOV R6, 0x0 ;  /* 0x0000000000067802 */ /* 0x000fe20000000f00 */
[----:B------:R-:W-:Y:S01]  /*0650*/  DMUL R18, R2, R2 ;  /* 0x0000000202127228 */ /* 0x000fe20000000000 */
[----:B------:R-:W-:Y:S01]  /*0660*/  IMAD.MOV.U32 R7, RZ, RZ, 0x3fd80000 ;  /* 0x3fd80000ff077424 */ /* 0x000fe200078e00ff */
[----:B------:R-:W-:Y:S06]  /*0670*/  BSSY.RECONVERGENT B1, `(.L_x_7) ;  /* 0x0000016000017945 */ /* 0x000fec0003800200 */
[----:B------:R-:W-:-:S06]  /*0680*/  DADD R22, R20, R18 ;  /* 0x0000000014167229 */ /* 0x000fcc0000000012 */
[----:B------:R-:W1:Y:S04]  /*0690*/  MUFU.RSQ64H R15, R23 ;  /* 0x00000017000f7308 */ /* 0x000e680000001c00 */
[----:B------:R-:W-:-:S05]  /*06a0*/  VIADD R14, R23, 0xfcb00000 ;  /* 0xfcb00000170e7836 */ /* 0x000fca0000000000 */
[----:B------:R-:W-:Y:S01]  /*06b0*/  ISETP.GE.U32.AND P0, PT, R14, 0x7ca00000, PT ;  /* 0x7ca000000e00780c */ /* 0x000fe20003f06070 */
[----:B-1----:R-:W-:-:S08]  /*06c0*/  DMUL R2, R14, R14 ;  /* 0x0000000e0e027228 */ /* 0x002fd00000000000 */
[----:B------:R-:W-:-:S08]  /*06d0*/  DFMA R2, R22, -R2, 1 ;  /* 0x3ff000001602742b */ /* 0x000fd00000000802 */
[----:B------:R-:W-:Y:S02]  /*06e0*/  DFMA R6, R2, R6, 0.5 ;  /* 0x3fe000000206742b */ /* 0x000fe40000000006 */
[----:B------:R-:W-:-:S08]  /*06f0*/  DMUL R2, R14, R2 ;  /* 0x000000020e027228 */ /* 0x000fd00000000000 */
[----:B------:R-:W-:-:S08]  /*0700*/  DFMA R26, R6, R2, R14 ;  /* 0x00000002061a722b */ /* 0x000fd0000000000e */
[----:B------:R-:W-:Y:S02]  /*0710*/  DMUL R2, R22, R26 ;  /* 0x0000001a16027228 */ /* 0x000fe40000000000 */
[----:B------:R-:W-:Y:S02]  /*0720*/  VIADD R7, R27, 0xfff00000 ;  /* 0xfff000001b077836 */ /* 0x000fe40000000000 */
[----:B------:R-:W-:-:S04]  /*0730*/  IMAD.MOV.U32 R6, RZ, RZ, R26 ;  /* 0x000000ffff067224 */ /* 0x000fc800078e001a */
[----:B------:R-:W-:-:S08]  /*0740*/  DFMA R16, R2, -R2, R22 ;  /* 0x800000020210722b */ /* 0x000fd00000000016 */
[----:B------:R-:W-:Y:S01]  /*0750*/  DFMA R24, R16, R6, R2 ;  /* 0x000000061018722b */ /* 0x000fe20000000002 */
[----:B------:R-:W-:Y:S10]  /*0760*/  @!P0 BRA `(.L_x_8) ;  /* 0x0000000000188947 */ /* 0x000ff40003800000 */
[----:B------:R-:W-:Y:S01]  /*0770*/  MOV R0, R26 ;  /* 0x0000001a00007202 */ /* 0x000fe20000000f00 */
[----:B------:R-:W-:Y:S01]  /*0780*/  IMAD.MOV.U32 R15, RZ, RZ, R23 ;  /* 0x000000ffff0f7224 */ /* 0x000fe200078e0017 */
[----:B------:R-:W-:Y:S01]  /*0790*/  MOV R6, 0x7c0 ;  /* 0x000007c000067802 */ /* 0x000fe20000000f00 */
[----:B------:R-:W-:-:S07]  /*07a0*/  IMAD.MOV.U32 R5, RZ, RZ, R7 ;  /* 0x000000ffff057224 */ /* 0x000fce00078e0007 */
[----:B0-----:R-:W-:Y:S05]  /*07b0*/  CALL.REL.NOINC `($__internal_1_$__cuda_sm20_dsqrt_rn_f64_mediumpath_v1) ;  /* 0x0000000c006c7944 */ /* 0x001fea0003c00000 */
[----:B------:R-:W-:-:S07]  /*07c0*/  IMAD.MOV.U32 R24, RZ, RZ, R2 ;  /* 0x000000ffff187224 */ /* 0x000fce00078e0002 */
.L_x_8:
[----:B0-----:R-:W-:Y:S05]  /*07d0*/  BSYNC.RECONVERGENT B1 ;  /* 0x0000000000017941 */ /* 0x001fea0003800200 */
.L_x_7:
[----:B------:R-:W-:Y:S01]  /*07e0*/  DSETP.GT.AND P0, PT, R24, 2, PT ;  /* 0x400000001800742a */ /* 0x000fe20003f04000 */
[----:B------:R-:W-:-:S13]  /*07f0*/  MOV R0, R4 ;  /* 0x0000000400007202 */ /* 0x000fda0000000f00 */
[----:B------:R-:W-:Y:S05]  /*0800*/  @P0 BRA `(.L_x_9) ;  /* 0x0000000400ac0947 */ /* 0x000fea0003800000 */
[----:B------:R-:W-:Y:S01]  /*0810*/  DADD R20, R8, R20 ;  /* 0x0000000008147229 */ /* 0x000fe20000000014 */
[----:B------:R-:W-:Y:S01]  /*0820*/  IMAD.MOV.U32 R6, RZ, RZ, 0x0 ;  /* 0x00000000ff067424 */ /* 0x000fe200078e00ff */
[----:B------:R-:W-:Y:S01]  /*0830*/  DADD R18, R10, R18 ;  /* 0x000000000a127229 */ /* 0x000fe20000000012 */
[----:B------:R-:W-:Y:S01]  /*0840*/  IMAD.MOV.U32 R7, RZ, RZ, 0x3fd80000 ;  /* 0x3fd80000ff077424 */ /* 0x000fe200078e00ff */
[----:B------:R-:W-:Y:S04]  /*0850*/  BSSY.RECONVERGENT B1, `(.L_x_10) ;  /* 0x0000018000017945 */ /* 0x000fe80003800200 */
[----:B------:R-:W-:Y:S02]  /*0860*/  DMUL R20, R20, R20 ;  /* 0x0000001414147228 */ /* 0x000fe40000000000 */
[----:B------:R-:W-:-:S08]  /*0870*/  DMUL R18, R18, R18 ;  /* 0x0000001212127228 */ /* 0x000fd00000000000 */
[----:B------:R-:W-:-:S06]  /*0880*/  DADD R22, R20, R18 ;  /* 0x0000000014167229 */ /* 0x000fcc0000000012 */
[----:B------:R-:W0:Y:S04]  /*0890*/  MUFU.RSQ64H R15, R23 ;  /* 0x00000017000f7308 */ /* 0x000e280000001c00 */
[----:B------:R-:W-:-:S05]  /*08a0*/  VIADD R14, R23, 0xfcb00000 ;  /* 0xfcb00000170e7836 */ /* 0x000fca0000000000 */
[----:B------:R-:W-:Y:S01]  /*08b0*/  ISETP.GE.U32.AND P0, PT, R14, 0x7ca00000, PT ;  /* 0x7ca000000e00780c */ /* 0x000fe20003f06070 */
[----:B0-----:R-:W-:-:S08]  /*08c0*/  DMUL R2, R14, R14 ;  /* 0x0000000e0e027228 */ /* 0x001fd00000000000 */
[----:B------:R-:W-:-:S08]  /*08d0*/  DFMA R2, R22, -R2, 1 ;  /* 0x3ff000001602742b */ /* 0x000fd00000000802 */
[----:B------:R-:W-:Y:S02]  /*08e0*/  DFMA R6, R2, R6, 0.5 ;  /* 0x3fe000000206742b */ /* 0x000fe40000000006 */
[----:B------:R-:W-:-:S08]  /*08f0*/  DMUL R2, R14, R2 ;  /* 0x000000020e027228 */ /* 0x000fd00000000000 */
[----:B------:R-:W-:-:S08]  /*0900*/  DFMA R26, R6, R2, R14 ;  /* 0x00000002061a722b */ /* 0x000fd0000000000e */
[----:B------:R-:W-:Y:S02]  /*0910*/  DMUL R2, R22, R26 ;  /* 0x0000001a16027228 */ /* 0x000fe40000000000 */
[----:B------:R-:W-:Y:S01]  /*0920*/  IADD3 R7, PT, PT, R27, -0x100000, RZ ;  /* 0xfff000001b077810 */ /* 0x000fe20007ffe0ff */
[----:B------:R-:W-:-:S05]  /*0930*/  IMAD.MOV.U32 R6, RZ, RZ, R26 ;  /* 0x000000ffff067224 */ /* 0x000fca00078e001a */
[----:B------:R-:W-:-:S08]  /*0940*/  DFMA R16, R2, -R2, R22 ;  /* 0x800000020210722b */ /* 0x000fd00000000016 */
[----:B------:R-:W-:Y:S01]  /*0950*/  DFMA R24, R16, R6, R2 ;  /* 0x000000061018722b */ /* 0x000fe20000000002 */
[----:B------:R-:W-:Y:S10]  /*0960*/  @!P0 BRA `(.L_x_11) ;  /* 0x0000000000188947 */ /* 0x000ff40003800000 */
[----:B------:R-:W-:Y:S01]  /*0970*/  IMAD.MOV.U32 R0, RZ, RZ, R26 ;  /* 0x000000ffff007224 */ /* 0x000fe200078e001a */
[----:B------:R-:W-:Y:S01]  /*0980*/  MOV R5, R7 ;  /* 0x0000000700057202 */ /* 0x000fe20000000f00 */
[----:B------:R-:W-:Y:S01]  /*0990*/  IMAD.MOV.U32 R15, RZ, RZ, R23 ;  /* 0x000000ffff0f7224 */ /* 0x000fe200078e0017 */
[----:B------:R-:W-:-:S07]  /*09a0*/  MOV R6, 0x9c0 ;  /* 0x000009c000067802 */ /* 0x000fce0000000f00 */
[----:B------:R-:W-:Y:S05]  /*09b0*/  CALL.REL.NOINC `($__internal_1_$__cuda_sm20_dsqrt_rn_f64_mediumpath_v1) ;  /* 0x0000000800ec7944 */ /* 0x000fea0003c00000 */
[----:B------:R-:W-:-:S07]  /*09c0*/  IMAD.MOV.U32 R24, RZ, RZ, R2 ;  /* 0x000000ffff187224 */ /* 0x000fce00078e0002 */
.L_x_11:
[----:B------:R-:W-:Y:S05]  /*09d0*/  BSYNC.RECONVERGENT B1 ;  /* 0x0000000000017941 */ /* 0x000fea0003800200 */
.L_x_10:
[----:B------:R-:W-:-:S14]  /*09e0*/  DSETP.GT.AND P0, PT, R24, 2, PT ;  /* 0x400000001800742a */ /* 0x000fdc0003f04000 */
[----:B------:R-:W-:Y:S05]  /*09f0*/  @P0 BRA `(.L_x_12) ;  /* 0x00000004002c0947 */ /* 0x000fea0003800000 */
[----:B------:R-:W-:Y:S01]  /*0a00*/  DADD R20, R8, R20 ;  /* 0x0000000008147229 */ /* 0x000fe20000000014 */
[----:B------:R-:W-:Y:S01]  /*0a10*/  IMAD.MOV.U32 R6, RZ, RZ, 0x0 ;  /* 0x00000000ff067424 */ /* 0x000fe200078e00ff */
[----:B------:R-:W-:Y:S01]  /*0a20*/  DADD R2, R10, R18 ;  /* 0x000000000a027229 */ /* 0x000fe20000000012 */
[----:B------:R-:W-:Y:S01]  /*0a30*/  MOV R7, 0x3fd80000 ;  /* 0x3fd8000000077802 */ /* 0x000fe20000000f00 */
        /* <DEDUP_REMOVED lines=24> */
.L_x_14:
[----:B------:R-:W-:Y:S05]  /*0bc0*/  BSYNC.RECONVERGENT B1 ;  /* 0x0000000000017941 */ /* 0x000fea0003800200 */
.L_x_13:
[----:B------:R-:W-:-:S14]  /*0bd0*/  DSETP.GT.AND P0, PT, R24, 2, PT ;  /* 0x400000001800742a */ /* 0x000fdc0003f04000 */
[----:B------:R-:W-:Y:S05]  /*0be0*/  @P0 BRA `(.L_x_15) ;  /* 0x0000000000a80947 */ /* 0x000fea0003800000 */
[----:B------:R-:W-:Y:S01]  /*0bf0*/  VIADD R7, R4, 0x3 ;  /* 0x0000000304077836 */ /* 0x000fe20000000000 */
[----:B------:R-:W-:-:S04]  /*0c00*/  MOV R0, 0xff ;  /* 0x000000ff00007802 */ /* 0x000fc80000000f00 */
[----:B------:R-:W-:-:S13]  /*0c10*/  ISETP.NE.AND P0, PT, R7, 0xff, PT ;  /* 0x000000ff0700780c */ /* 0x000fda0003f05270 */
[----:B------:R-:W-:Y:S05]  /*0c20*/  @!P0 BRA `(.L_x_9) ;  /* 0x0000000000a48947 */ /* 0x000fea0003800000 */
        /* <DEDUP_REMOVED lines=25> */
[----:B------:R-:W-:Y:S01]  /*0dc0*/  MOV R6, 0xdf0 ;  /* 0x00000df000067802 */ /* 0x000fe20000000f00 */
[----:B------:R-:W-:-:S07]  /*0dd0*/  IMAD.MOV.U32 R5, RZ, RZ, R23 ;  /* 0x000000ffff057224 */ /* 0x000fce00078e0017 */
[----:B------:R-:W-:Y:S05]  /*0de0*/  CALL.REL.NOINC `($__internal_1_$__cuda_sm20_dsqrt_rn_f64_mediumpath_v1) ;  /* 0x0000000400e07944 */ /* 0x000fea0003c00000 */
[----:B------:R-:W-:Y:S02]  /*0df0*/  IMAD.MOV.U32 R26, RZ, RZ, R2 ;  /* 0x000000ffff1a7224 */ /* 0x000fe400078e0002 */
[----:B------:R-:W-:-:S07]  /*0e00*/  IMAD.MOV.U32 R27, RZ, RZ, R25 ;  /* 0x000000ffff1b7224 */ /* 0x000fce00078e0019 */
.L_x_17:
[----:B------:R-:W-:Y:S05]  /*0e10*/  BSYNC.RECONVERGENT B1 ;  /* 0x0000000000017941 */ /* 0x000fea0003800200 */
.L_x_16:
[----:B------:R-:W-:Y:S01]  /*0e20*/  DSETP.GT.AND P0, PT, R26, 2, PT ;  /* 0x400000001a00742a */ /* 0x000fe20003f04000 */
[----:B------:R-:W-:-:S13]  /*0e30*/  MOV R0, R7 ;  /* 0x0000000700007202 */ /* 0x000fda0000000f00 */
[----:B------:R-:W-:Y:S05]  /*0e40*/  @P0 BRA `(.L_x_9) ;  /* 0x00000000001c0947 */ /* 0x000fea0003800000 */
[----:B------:R-:W-:Y:S01]  /*0e50*/  DADD R18, R8, R18 ;  /* 0x0000000008127229 */ /* 0x000fe20000000012 */
[----:B------:R-:W-:Y:S01]  /*0e60*/  VIADD R4, R4, 0x4 ;  /* 0x0000000404047836 */ /* 0x000fe20000000000 */
[----:B------:R-:W-:Y:S01]  /*0e70*/  DADD R2, R10, R20 ;  /* 0x000000000a027229 */ /* 0x000fe20000000014 */
[----:B------:R-:W-:Y:S10]  /*0e80*/  BRA `(.L_x_18) ;  /* 0xfffffff400e87947 */ /* 0x000ff4000383ffff */
.L_x_15:
[----:B------:R-:W-:Y:S01]  /*0e90*/  VIADD R0, R4, 0x2 ;  /* 0x0000000204007836 */ /* 0x000fe20000000000 */
[----:B------:R-:W-:Y:S06]  /*0ea0*/  BRA `(.L_x_9) ;  /* 0x0000000000047947 */ /* 0x000fec0003800000 */
.L_x_12:
[----:B------:R-:W-:-:S07]  /*0eb0*/  VIADD R0, R4, 0x1 ;  /* 0x0000000104007836 */ /* 0x000fce0000000000 */
.L_x_9:
[----:B------:R-:W-:Y:S05]  /*0ec0*/  BSYNC.RECONVERGENT B0 ;  /* 0x0000000000007941 */ /* 0x000fea0003800200 */
.L_x_6:
[----:B------:R-:W0:Y:S01]  /*0ed0*/  LDC.64 R2, c[0x0][0x380] ;  /* 0x0000e000ff027b82 */ /* 0x000e220000000a00 */
[C---:B------:R-:W-:Y:S01]  /*0ee0*/  SHF.L.U32 R4, R0.reuse, 0x6, RZ ;  /* 0x0000000600047819 */ /* 0x040fe200000006ff */
[C---:B------:R-:W-:Y:S02]  /*0ef0*/  IMAD.SHL.U32 R5, R0.reuse, 0x20, RZ ;  /* 0x0000002000057824 */ /* 0x040fe400078e00ff */
[----:B------:R-:W-:-:S03]  /*0f00*/  IMAD.SHL.U32 R0, R0, 0x10, RZ ;  /* 0x0000001000007824 */ /* 0x000fc600078e00ff */
[----:B------:R-:W-:Y:S02]  /*0f10*/  LOP3.LUT R5, R5, 0xe0, RZ, 0xc0, !PT ;  /* 0x000000e005057812 */ /* 0x000fe400078ec0ff */
[----:B------:R-:W-:Y:S01]  /*0f20*/  LOP3.LUT R7, R0, 0xf0, RZ, 0xc0, !PT ;  /* 0x000000f000077812 */ /* 0x000fe200078ec0ff */
[----:B0-----:R-:W-:Y:S01]  /*0f30*/  IMAD.WIDE R12, R13, 0xc, R2 ;  /* 0x0000000c0d0c7825 */ /* 0x001fe200078e0202 */
[----:B------:R-:W-:-:S04]  /*0f40*/  LOP3.LUT R3, R4, 0xc0, RZ, 0xc0, !PT ;  /* 0x000000c004037812 */ /* 0x000fc800078ec0ff */
[----:B------:R-:W-:Y:S04]  /*0f50*/  STG.E desc[UR4][R12.64+0x4], R5 ;  /* 0x000004050c007986 */ /* 0x000fe8000c101904 */
[----:B------:R-:W-:Y:S04]  /*0f60*/  STG.E desc[UR4][R12.64], R3 ;  /* 0x000000030c007986 */ /* 0x000fe8000c101904 */
[----:B------:R-:W-:Y:S01]  /*0f70*/  STG.E desc[UR4][R12.64+0x8], R7 ;  /* 0x000008070c007986 */ /* 0x000fe2000c101904 */
[----:B------:R-:W-:Y:S05]  /*0f80*/  EXIT ;  /* 0x000000000000794d */ /* 0x000fea0003800000 */
        .weak           $__internal_0_$__cuda_sm20_div_rn_f64_full
        .type           $__internal_0_$__cuda_sm20_div_rn_f64_full,@function
        .size           $__internal_0_$__cuda_sm20_div_rn_f64_full,($__internal_1_$__cuda_sm20_dsqrt_rn_f64_mediumpath_v1 - $__internal_0_$__cuda_sm20_div_rn_f64_full)
$__internal_0_$__cuda_sm20_div_rn_f64_full:
[C---:B------:R-:W-:Y:S01]  /*0f90*/  FSETP.GEU.AND P0, PT, |R5|.reuse, 1.469367938527859385e-39, PT ;  /* 0x001000000500780b */ /* 0x040fe20003f0e200 */
[----:B------:R-:W-:Y:S01]  /*0fa0*/  IMAD.U32 R4, RZ, RZ, UR4 ;  /* 0x00000004ff047e24 */ /* 0x000fe2000f8e00ff */
[----:B------:R-:W-:Y:S01]  /*0fb0*/  LOP3.LUT R7, R5, 0x800fffff, RZ, 0xc0, !PT ;  /* 0x800fffff05077812 */ /* 0x000fe200078ec0ff */
[----:B------:R-:W-:Y:S01]  /*0fc0*/  IMAD.MOV.U32 R16, RZ, RZ, 0x1 ;  /* 0x00000001ff107424 */ /* 0x000fe200078e00ff */
[----:B------:R-:W-:Y:S01]  /*0fd0*/  MOV R6, UR4 ;  /* 0x0000000400067c02 */ /* 0x000fe20008000f00 */
[----:B------:R-:W-:Y:S01]  /*0fe0*/  IMAD.MOV.U32 R21, RZ, RZ, 0x1ca00000 ;  /* 0x1ca00000ff157424 */ /* 0x000fe200078e00ff */
[----:B------:R-:W-:Y:S01]  /*0ff0*/  LOP3.LUT R7, R7, 0x3ff00000, RZ, 0xfc, !PT ;  /* 0x3ff0000007077812 */ /* 0x000fe200078efcff */
[----:B------:R-:W-:Y:S01]  /*1000*/  BSSY.RECONVERGENT B1, `(.L_x_19) ;  /* 0x0000051000017945 */ /* 0x000fe20003800200 */
[C---:B------:R-:W-:Y:S02]  /*1010*/  FSETP.GEU.AND P2, PT, |R9|.reuse, 1.469367938527859385e-39, PT ;  /* 0x001000000900780b */ /* 0x040fe40003f4e200 */
[----:B------:R-:W-:-:S02]  /*1020*/  LOP3.LUT R20, R9, 0x7ff00000, RZ, 0xc0, !PT ;  /* 0x7ff0000009147812 */ /* 0x000fc400078ec0ff */
[----:B------:R-:W-:Y:S01]  /*1030*/  LOP3.LUT R23, R5, 0x7ff00000, RZ, 0xc0, !PT ;  /* 0x7ff0000005177812 */ /* 0x000fe200078ec0ff */
[----:B------:R-:W-:Y:S02]  /*1040*/  @!P0 DMUL R6, R4, 8.98846567431157953865e+307 ;  /* 0x7fe0000004068828 */ /* 0x000fe40000000000 */
[----:B------:R-:W-:Y:S01]  /*1050*/  IMAD.MOV.U32 R22, RZ, RZ, R20 ;  /* 0x000000ffff167224 */ /* 0x000fe200078e0014 */
[----:B------:R-:W-:-:S03]  /*1060*/  ISETP.GE.U32.AND P1, PT, R20, R23, PT ;  /* 0x000000171400720c */ /* 0x000fc60003f26070 */
[----:B------:R-:W0:Y:S02]  /*1070*/  MUFU.RCP64H R17, R7 ;  /* 0x0000000700117308 */ /* 0x000e240000001800 */
[----:B------:R-:W-:Y:S02]  /*1080*/  @!P2 LOP3.LUT R19, R5, 0x7ff00000, RZ, 0xc0, !PT ;  /* 0x7ff000000513a812 */ /* 0x000fe400078ec0ff */
[----:B------:R-:W-:Y:S02]  /*1090*/  @!P0 LOP3.LUT R23, R7, 0x7ff00000, RZ, 0xc0, !PT ;  /* 0x7ff0000007178812 */ /* 0x000fe400078ec0ff */
[----:B------:R-:W-:-:S03]  /*10a0*/  @!P2 ISETP.GE.U32.AND P3, PT, R20, R19, PT ;  /* 0x000000131400a20c */ /* 0x000fc60003f66070 */
[----:B------:R-:W-:Y:S01]  /*10b0*/  VIADD R27, R23, 0xffffffff ;  /* 0xffffffff171b7836 */ /* 0x000fe20000000000 */
[----:B------:R-:W-:-:S04]  /*10c0*/  @!P2 SEL R19, R21, 0x63400000, !P3 ;  /* 0x634000001513a807 */ /* 0x000fc80005800000 */
[----:B------:R-:W-:Y:S01]  /*10d0*/  @!P2 LOP3.LUT R24, R19, 0x80000000, R9, 0xf8, !PT ;  /* 0x800000001318a812 */ /* 0x000fe200078ef809 */
[----:B0-----:R-:W-:-:S03]  /*10e0*/  DFMA R14, R16, -R6, 1 ;  /* 0x3ff00000100e742b */ /* 0x001fc60000000806 */
[----:B------:R-:W-:Y:S02]  /*10f0*/  @!P2 LOP3.LUT R25, R24, 0x100000, RZ, 0xfc, !PT ;  /* 0x001000001819a812 */ /* 0x000fe400078efcff */
[----:B------:R-:W-:-:S03]  /*1100*/  @!P2 MOV R24, RZ ;  /* 0x000000ff0018a202 */ /* 0x000fc60000000f00 */
[----:B------:R-:W-:-:S08]  /*1110*/  DFMA R14, R14, R14, R14 ;  /* 0x0000000e0e0e722b */ /* 0x000fd0000000000e */
[----:B------:R-:W-:Y:S01]  /*1120*/  DFMA R16, R16, R14, R16 ;  /* 0x0000000e1010722b */ /* 0x000fe20000000010 */
[----:B------:R-:W-:Y:S01]  /*1130*/  SEL R15, R21, 0x63400000, !P1 ;  /* 0x63400000150f7807 */ /* 0x000fe20004800000 */
[----:B------:R-:W-:-:S03]  /*1140*/  IMAD.MOV.U32 R14, RZ, RZ, R8 ;  /* 0x000000ffff0e7224 */ /* 0x000fc600078e0008 */
[----:B------:R-:W-:-:S03]  /*1150*/  LOP3.LUT R15, R15, 0x800fffff, R9, 0xf8, !PT ;  /* 0x800fffff0f0f7812 */ /* 0x000fc600078ef809 */
[----:B------:R-:W-:-:S03]  /*1160*/  DFMA R18, R16, -R6, 1 ;  /* 0x3ff000001012742b */ /* 0x000fc60000000806 */
[----:B------:R-:W-:-:S05]  /*1170*/  @!P2 DFMA R14, R14, 2, -R24 ;  /* 0x400000000e0ea82b */ /* 0x000fca0000000818 */
[----:B------:R-:W-:-:S05]  /*1180*/  DFMA R16, R16, R18, R16 ;  /* 0x000000121010722b */ /* 0x000fca0000000010 */
[----:B------:R-:W-:-:S03]  /*1190*/  @!P2 LOP3.LUT R22, R15, 0x7ff00000, RZ, 0xc0, !PT ;  /* 0x7ff000000f16a812 */ /* 0x000fc600078ec0ff */
[----:B------:R-:W-:Y:S02]  /*11a0*/  DMUL R18, R16, R14 ;  /* 0x0000000e10127228 */ /* 0x000fe40000000000 */
[----:B------:R-:W-:-:S05]  /*11b0*/  VIADD R26, R22, 0xffffffff ;  /* 0xffffffff161a7836 */ /* 0x000fca0000000000 */
[----:B------:R-:W-:Y:S01]  /*11c0*/  ISETP.GT.U32.AND P0, PT, R26, 0x7feffffe, PT ;  /* 0x7feffffe1a00780c */ /* 0x000fe20003f04070 */
[----:B------:R-:W-:-:S03]  /*11d0*/  DFMA R24, R18, -R6, R14 ;  /* 0x800000061218722b */ /* 0x000fc6000000000e */
[----:B------:R-:W-:-:S05]  /*11e0*/  ISETP.GT.U32.OR P0, PT, R27, 0x7feffffe, P0 ;  /* 0x7feffffe1b00780c */ /* 0x000fca0000704470 */
[----:B------:R-:W-:-:S08]  /*11f0*/  DFMA R16, R16, R24, R18 ;  /* 0x000000181010722b */ /* 0x000fd00000000012 */
[----:B------:R-:W-:Y:S05]  /*1200*/  @P0 BRA `(.L_x_20) ;  /* 0x00000000006c0947 */ /* 0x000fea0003800000 */
[----:B------:R-:W-:-:S04]  /*1210*/  LOP3.LUT R9, R5, 0x7ff00000, RZ, 0xc0, !PT ;  /* 0x7ff0000005097812 */ /* 0x000fc800078ec0ff */
[CC--:B------:R-:W-:Y:S02]  /*1220*/  VIADDMNMX R8, R20.reuse, -R9.reuse, 0xb9600000, !PT ;  /* 0xb960000014087446 */ /* 0x0c0fe40007800909 */
[----:B------:R-:W-:Y:S01]  /*1230*/  ISETP.GE.U32.AND P0, PT, R20, R9, PT ;  /* 0x000000091400720c */ /* 0x000fe20003f06070 */
[----:B------:R-:W-:Y:S01]  /*1240*/  IMAD.MOV.U32 R20, RZ, RZ, RZ ;  /* 0x000000ffff147224 */ /* 0x000fe200078e00ff */
[----:B------:R-:W-:Y:S02]  /*1250*/  VIMNMX R8, PT, PT, R8, 0x46a00000, PT ;  /* 0x46a0000008087848 */ /* 0x000fe40003fe0100 */
[----:B------:R-:W-:-:S04]  /*1260*/  SEL R21, R21, 0x63400000, !P0 ;  /* 0x6340000015157807 */ /* 0x000fc80004000000 */
[----:B------:R-:W-:-:S05]  /*1270*/  IADD3 R8, PT, PT, -R21, R8, RZ ;  /* 0x0000000815087210 */ /* 0x000fca0007ffe1ff */
[----:B------:R-:W-:-:S06]  /*1280*/  VIADD R21, R8, 0x7fe00000 ;  /* 0x7fe0000008157836 */ /* 0x000fcc0000000000 */
[----:B------:R-:W-:-:S10]  /*1290*/  DMUL R18, R16, R20 ;  /* 0x0000001410127228 */ /* 0x000fd40000000000 */
[----:B------:R-:W-:-:S13]  /*12a0*/  FSETP.GTU.AND P0, PT, |R19|, 1.469367938527859385e-39, PT ;  /* 0x001000001300780b */ /* 0x000fda0003f0c200 */
[----:B------:R-:W-:Y:S05]  /*12b0*/  @P0 BRA `(.L_x_21) ;  /* 0x0000000000940947 */ /* 0x000fea0003800000 */
[----:B------:R-:W-:Y:S01]  /*12c0*/  DFMA R6, R16, -R6, R14 ;  /* 0x800000061006722b */ /* 0x000fe2000000000e */
[----:B------:R-:W-:-:S09]  /*12d0*/  IMAD.MOV.U32 R20, RZ, RZ, RZ ;  /* 0x000000ffff147224 */ /* 0x000fd200078e00ff */
[C---:B------:R-:W-:Y:S02]  /*12e0*/  FSETP.NEU.AND P0, PT, R7.reuse, RZ, PT ;  /* 0x000000ff0700720b */ /* 0x040fe40003f0d000 */
[----:B------:R-:W-:-:S04]  /*12f0*/  LOP3.LUT R9, R7, 0x80000000, R5, 0x48, !PT ;  /* 0x8000000007097812 */ /* 0x000fc800078e4805 */
[----:B------:R-:W-:-:S07]  /*1300*/  LOP3.LUT R21, R9, R21, RZ, 0xfc, !PT ;  /* 0x0000001509157212 */ /* 0x000fce00078efcff */
[----:B------:R-:W-:Y:S05]  /*1310*/  @!P0 BRA `(.L_x_21) ;  /* 0x00000000007c8947 */ /* 0x000fea0003800000 */
[----:B------:R-:W-:Y:S01]  /*1320*/  IADD3 R5, PT, PT, -R8, RZ, RZ ;  /* 0x000000ff08057210 */ /* 0x000fe20007ffe1ff */
[----:B------:R-:W-:-:S06]  /*1330*/  IMAD.MOV.U32 R4, RZ, RZ, RZ ;  /* 0x000000ffff047224 */ /* 0x000fcc00078e00ff */
[----:B------:R-:W-:Y:S02]  /*1340*/  DFMA R4, R18, -R4, R16 ;  /* 0x800000041204722b */ /* 0x000fe40000000010 */
[----:B------:R-:W-:-:S04]  /*1350*/  DMUL.RP R16, R16, R20 ;  /* 0x0000001410107228 */ /* 0x000fc80000008000 */
[----:B------:R-:W-:-:S04]  /*1360*/  IADD3 R4, PT, PT, -R8, -0x43300000, RZ ;  /* 0xbcd0000008047810 */ /* 0x000fc80007ffe1ff */
[----:B------:R-:W-:Y:S02]  /*1370*/  FSETP.NEU.AND P0, PT, |R5|, R4, PT ;  /* 0x000000040500720b */ /* 0x000fe40003f0d200 */
[----:B------:R-:W-:Y:S02]  /*1380*/  LOP3.LUT R9, R17, R9, RZ, 0x3c, !PT ;  /* 0x0000000911097212 */ /* 0x000fe400078e3cff */
[----:B------:R-:W-:Y:S02]  /*1390*/  FSEL R18, R16, R18, !P0 ;  /* 0x0000001210127208 */ /* 0x000fe40004000000 */
[----:B------:R-:W-:Y:S01]  /*13a0*/  FSEL R19, R9, R19, !P0 ;  /* 0x0000001309137208 */ /* 0x000fe20004000000 */
[----:B------:R-:W-:Y:S06]  /*13b0*/  BRA `(.L_x_21) ;  /* 0x0000000000547947 */ /* 0x000fec0003800000 */
.L_x_20:
[----:B------:R-:W-:-:S14]  /*13c0*/  DSETP.NAN.AND P0, PT, R8, R8, PT ;  /* 0x000000080800722a */ /* 0x000fdc0003f08000 */
[----:B------:R-:W-:Y:S05]  /*13d0*/  @P0 BRA `(.L_x_22) ;  /* 0x0000000000440947 */ /* 0x000fea0003800000 */
[----:B------:R-:W-:-:S14]  /*13e0*/  DSETP.NAN.AND P0, PT, R4, R4, PT ;  /* 0x000000040400722a */ /* 0x000fdc0003f08000 */
[----:B------:R-:W-:Y:S05]  /*13f0*/  @P0 BRA `(.L_x_23) ;  /* 0x0000000000300947 */ /* 0x000fea0003800000 */
[----:B------:R-:W-:Y:S01]  /*1400*/  ISETP.NE.AND P0, PT, R22, R23, PT ;  /* 0x000000171600720c */ /* 0x000fe20003f05270 */
[----:B------:R-:W-:Y:S02]  /*1410*/  IMAD.MOV.U32 R18, RZ, RZ, 0x0 ;  /* 0x00000000ff127424 */ /* 0x000fe400078e00ff */
[----:B------:R-:W-:-:S10]  /*1420*/  IMAD.MOV.U32 R19, RZ, RZ, -0x80000 ;  /* 0xfff80000ff137424 */ /* 0x000fd400078e00ff */
[----:B------:R-:W-:Y:S05]  /*1430*/  @!P0 BRA `(.L_x_21) ;  /* 0x0000000000348947 */ /* 0x000fea0003800000 */
[----:B------:R-:W-:Y:S02]  /*1440*/  ISETP.NE.AND P0, PT, R22, 0x7ff00000, PT ;  /* 0x7ff000001600780c */ /* 0x000fe40003f05270 */
[----:B------:R-:W-:Y:S02]  /*1450*/  LOP3.LUT R19, R9, 0x80000000, R5, 0x48, !PT ;  /* 0x8000000009137812 */ /* 0x000fe400078e4805 */
[----:B------:R-:W-:-:S13]  /*1460*/  ISETP.EQ.OR P0, PT, R23, RZ, !P0 ;  /* 0x000000ff1700720c */ /* 0x000fda0004702670 */
[----:B------:R-:W-:Y:S02]  /*1470*/  @P0 LOP3.LUT R4, R19, 0x7ff00000, RZ, 0xfc, !PT ;  /* 0x7ff0000013040812 */ /* 0x000fe400078efcff */
[----:B------:R-:W-:Y:S01]  /*1480*/  @!P0 MOV R18, RZ ;  /* 0x000000ff00128202 */ /* 0x000fe20000000f00 */
[----:B------:R-:W-:Y:S02]  /*1490*/  @P0 IMAD.MOV.U32 R18, RZ, RZ, RZ ;  /* 0x000000ffff120224 */ /* 0x000fe400078e00ff */
[----:B------:R-:W-:Y:S01]  /*14a0*/  @P0 IMAD.MOV.U32 R19, RZ, RZ, R4 ;  /* 0x000000ffff130224 */ /* 0x000fe200078e0004 */
[----:B------:R-:W-:Y:S06]  /*14b0*/  BRA `(.L_x_21) ;  /* 0x0000000000147947 */ /* 0x000fec0003800000 */
.L_x_23:
[----:B------:R-:W-:Y:S01]  /*14c0*/  LOP3.LUT R19, R5, 0x80000, RZ, 0xfc, !PT ;  /* 0x0008000005137812 */ /* 0x000fe200078efcff */
[----:B------:R-:W-:Y:S01]  /*14d0*/  IMAD.MOV.U32 R18, RZ, RZ, R4 ;  /* 0x000000ffff127224 */ /* 0x000fe200078e0004 */
[----:B------:R-:W-:Y:S06]  /*14e0*/  BRA `(.L_x_21) ;  /* 0x0000000000087947 */ /* 0x000fec0003800000 */
.L_x_22:
[----:B------:R-:W-:Y:S02]  /*14f0*/  LOP3.LUT R19, R9, 0x80000, RZ, 0xfc, !PT ;  /* 0x0008000009137812 */ /* 0x000fe400078efcff */
[----:B------:R-:W-:-:S07]  /*1500*/  MOV R18, R8 ;  /* 0x0000000800127202 */ /* 0x000fce0000000f00 */
.L_x_21:
[----:B------:R-:W-:Y:S05]  /*1510*/  BSYNC.RECONVERGENT B1 ;  /* 0x0000000000017941 */ /* 0x000fea0003800200 */
.L_x_19:
[----:B------:R-:W-:Y:S02]  /*1520*/  HFMA2 R5, -RZ, RZ, 0, 0 ;  /* 0x00000000ff057431 */ /* 0x000fe400000001ff */
[----:B------:R-:W-:Y:S02]  /*1530*/  IMAD.MOV.U32 R4, RZ, RZ, R0 ;  /* 0x000000ffff047224 */ /* 0x000fe400078e0000 */
[----:B------:R-:W-:Y:S02]  /*1540*/  IMAD.MOV.U32 R8, RZ, RZ, R18 ;  /* 0x000000ffff087224 */ /* 0x000fe400078e0012 */
[----:B------:R-:W-:Y:S01]  /*1550*/  IMAD.MOV.U32 R9, RZ, RZ, R19 ;  /* 0x000000ffff097224 */ /* 0x000fe200078e0013 */
[----:B------:R-:W-:Y:S06]  /*1560*/  RET.REL.NODEC R4 `(_Z6mandelP3rgb) ;  /* 0xffffffe804a47950 */ /* 0x000fec0003c3ffff */
        .weak           $__internal_1_$__cuda_sm20_dsqrt_rn_f64_mediumpath_v1
        .type           $__internal_1_$__cuda_sm20_dsqrt_rn_f64_mediumpath_v1,@function
        .size           $__internal_1_$__cuda_sm20_dsqrt_rn_f64_mediumpath_v1,(.L_x_30 - $__internal_1_$__cuda_sm20_dsqrt_rn_f64_mediumpath_v1)
$__internal_1_$__cuda_sm20_dsqrt_rn_f64_mediumpath_v1:
[----:B------:R-:W-:Y:S01]  /*1570*/  ISETP.GE.U32.AND P0, PT, R14, -0x3400000, PT ;  /* 0xfcc000000e00780c */ /* 0x000fe20003f06070 */
[----:B------:R-:W-:Y:S01]  /*1580*/  BSSY.RECONVERGENT B2, `(.L_x_24) ;  /* 0x0000026000027945 */ /* 0x000fe20003800200 */
[----:B------:R-:W-:Y:S02]  /*1590*/  IMAD.MOV.U32 R14, RZ, RZ, R22 ;  /* 0x000000ffff0e7224 */ /* 0x000fe400078e0016 */
[----:B------:R-:W-:Y:S02]  /*15a0*/  IMAD.MOV.U32 R22, RZ, RZ, R0 ;  /* 0x000000ffff167224 */ /* 0x000fe400078e0000 */
[----:B------:R-:W-:-:S07]  /*15b0*/  IMAD.MOV.U32 R23, RZ, RZ, R5 ;  /* 0x000000ffff177224 */ /* 0x000fce00078e0005 */
[----:B------:R-:W-:Y:S05]  /*15c0*/  @!P0 BRA `(.L_x_25) ;  /* 0x0000000000208947 */ /* 0x000fea0003800000 */
[----:B------:R-:W-:-:S10]  /*15d0*/  DFMA.RM R16, R16, R22, R2 ;  /* 0x000000161010722b */ /* 0x000fd40000004002 */
[----:B------:R-:W-:-:S04]  /*15e0*/  IADD3 R2, P0, PT, R16, 0x1, RZ ;  /* 0x0000000110027810 */ /* 0x000fc80007f1e0ff */
[----:B------:R-:W-:-:S06]  /*15f0*/  IADD3.X R3, PT, PT, RZ, R17, RZ, P0, !PT ;  /* 0x00000011ff037210 */ /* 0x000fcc00007fe4ff */
[----:B------:R-:W-:-:S08]  /*1600*/  DFMA.RP R14, -R16, R2, R14 ;  /* 0x00000002100e722b */ /* 0x000fd0000000810e */
[----:B------:R-:W-:-:S06]  /*1610*/  DSETP.GT.AND P0, PT, R14, RZ, PT ;  /* 0x000000ff0e00722a */ /* 0x000fcc0003f04000 */
[----:B------:R-:W-:Y:S02]  /*1620*/  FSEL R2, R2, R16, P0 ;  /* 0x0000001002027208 */ /* 0x000fe40000000000 */
[----:B------:R-:W-:Y:S01]  /*1630*/  FSEL R3, R3, R17, P0 ;  /* 0x0000001103037208 */ /* 0x000fe20000000000 */
[----:B------:R-:W-:Y:S06]  /*1640*/  BRA `(.L_x_26) ;  /* 0x0000000000647947 */ /* 0x000fec0003800000 */
.L_x_25:
[----:B------:R-:W-:-:S14]  /*1650*/  DSETP.NE.AND P0, PT, R14, RZ, PT ;  /* 0x000000ff0e00722a */ /* 0x000fdc0003f05000 */
[----:B------:R-:W-:Y:S05]  /*1660*/  @!P0 BRA `(.L_x_27) ;  /* 0x0000000000588947 */ /* 0x000fea0003800000 */
[----:B------:R-:W-:-:S13]  /*1670*/  ISETP.GE.AND P0, PT, R15, RZ, PT ;  /* 0x000000ff0f00720c */ /* 0x000fda0003f06270 */
[----:B------:R-:W-:Y:S02]  /*1680*/  @!P0 IMAD.MOV.U32 R2, RZ, RZ, 0x0 ;  /* 0x00000000ff028424 */ /* 0x000fe400078e00ff */
[----:B------:R-:W-:Y:S01]  /*1690*/  @!P0 IMAD.MOV.U32 R3, RZ, RZ, -0x80000 ;  /* 0xfff80000ff038424 */ /* 0x000fe200078e00ff */
[----:B------:R-:W-:Y:S06]  /*16a0*/  @!P0 BRA `(.L_x_26) ;  /* 0x00000000004c8947 */ /* 0x000fec0003800000 */
[----:B------:R-:W-:-:S13]  /*16b0*/  ISETP.GT.AND P0, PT, R15, 0x7fefffff, PT ;  /* 0x7fefffff0f00780c */ /* 0x000fda0003f04270 */
[----:B------:R-:W-:Y:S05]  /*16c0*/  @P0 BRA `(.L_x_27) ;  /* 0x0000000000400947 */ /* 0x000fea0003800000 */
[----:B------:R-:W-:Y:S01]  /*16d0*/  DMUL R22, R14, 8.11296384146066816958e+31 ;  /* 0x469000000e167828 */ /* 0x000fe20000000000 */
[----:B------:R-:W-:Y:S01]  /*16e0*/  IMAD.MOV.U32 R16, RZ, RZ, RZ ;  /* 0x000000ffff107224 */ /* 0x000fe200078e00ff */
[----:B------:R-:W-:Y:S01]  /*16f0*/  MOV R2, 0x0 ;  /* 0x0000000000027802 */ /* 0x000fe20000000f00 */
[----:B------:R-:W-:-:S03]  /*1700*/  IMAD.MOV.U32 R3, RZ, RZ, 0x3fd80000 ;  /* 0x3fd80000ff037424 */ /* 0x000fc600078e00ff */
[----:B------:R-:W0:Y:S02]  /*1710*/  MUFU.RSQ64H R17, R23 ;  /* 0x0000001700117308 */ /* 0x000e240000001c00 */
[----:B0-----:R-:W-:-:S08]  /*1720*/  DMUL R14, R16, R16 ;  /* 0x00000010100e7228 */ /* 0x001fd00000000000 */
[----:B------:R-:W-:-:S08]  /*1730*/  DFMA R14, R22, -R14, 1 ;  /* 0x3ff00000160e742b */ /* 0x000fd0000000080e */
[----:B------:R-:W-:Y:S02]  /*1740*/  DFMA R2, R14, R2, 0.5 ;  /* 0x3fe000000e02742b */ /* 0x000fe40000000002 */
[----:B------:R-:W-:-:S08]  /*1750*/  DMUL R14, R16, R14 ;  /* 0x0000000e100e7228 */ /* 0x000fd00000000000 */
[----:B------:R-:W-:-:S08]  /*1760*/  DFMA R14, R2, R14, R16 ;  /* 0x0000000e020e722b */ /* 0x000fd00000000010 */
[----:B------:R-:W-:Y:S02]  /*1770*/  DMUL R2, R22, R14 ;  /* 0x0000000e16027228 */ /* 0x000fe40000000000 */
[----:B------:R-:W-:-:S06]  /*1780*/  VIADD R15, R15, 0xfff00000 ;  /* 0xfff000000f0f7836 */ /* 0x000fcc0000000000 */
[----:B------:R-:W-:-:S08]  /*1790*/  DFMA R16, R2, -R2, R22 ;  /* 0x800000020210722b */ /* 0x000fd00000000016 */
[----:B------:R-:W-:-:S10]  /*17a0*/  DFMA R2, R14, R16, R2 ;  /* 0x000000100e02722b */ /* 0x000fd40000000002 */
[----:B------:R-:W-:Y:S01]  /*17b0*/  VIADD R3, R3, 0xfcb00000 ;  /* 0xfcb0000003037836 */ /* 0x000fe20000000000 */
[----:B------:R-:W-:Y:S06]  /*17c0*/  BRA `(.L_x_26) ;  /* 0x0000000000047947 */ /* 0x000fec0003800000 */
.L_x_27:
[----:B------:R-:W-:-:S11]  /*17d0*/  DADD R2, R14, R14 ;  /* 0x000000000e027229 */ /* 0x000fd6000000000e */
.L_x_26:
[----:B------:R-:W-:Y:S05]  /*17e0*/  BSYNC.RECONVERGENT B2 ;  /* 0x0000000000027941 */ /* 0x000fea0003800200 */
.L_x_24:
[----:B------:R-:W-:Y:S01]  /*17f0*/  IMAD.MOV.U32 R14, RZ, RZ, R6 ;  /* 0x000000ffff0e7224 */ /* 0x000fe200078e0006 */
[----:B------:R-:W-:Y:S01]  /*1800*/  MOV R25, R3 ;  /* 0x0000000300197202 */ /* 0x000fe20000000f00 */
[----:B------:R-:W-:-:S04]  /*1810*/  IMAD.MOV.U32 R15, RZ, RZ, 0x0 ;  /* 0x00000000ff0f7424 */ /* 0x000fc800078e00ff */
[----:B------:R-:W-:Y:S05]  /*1820*/  RET.REL.NODEC R14 `(_Z6mandelP3rgb) ;  /* 0xffffffe40ef47950 */ /* 0x000fea0003c3ffff */
.L_x_28:
[----:B------:R-:W-:-:S00]  /*1830*/  BRA `(.L_x_28) ;  /* 0xfffffffc00fc7947 */ /* 0x000fc0000383ffff */
[----:B------:R-:W-:-:S00]  /*1840*/  NOP ;  /* 0x0000000000007918 */ /* 0x000fc00000000000 */
        /* <DEDUP_REMOVED lines=11> */
.L_x_30:


//--------------------- .nv.shared.reserved.0     --------------------------
	.section	.nv.shared.reserved.0,"aw",@nobits
	.weak		__nv_reservedSMEM_offset_0_alias
	.size		__nv_reservedSMEM_offset_0_alias, 0, 64
	.other		__nv_reservedSMEM_offset_0_alias,@"STO_CUDA_RESERVED_SHARED STV_DEFAULT"
__nv_reservedSMEM_offset_0_alias:
	.zero		0
	.zero		64


//--------------------- .nv.constant0._Z6mandelP3rgb --------------------------
	.section	.nv.constant0._Z6mandelP3rgb,"a",@progbits
	.sectionflags	@""
	.align	4
.nv.constant0._Z6mandelP3rgb:
	.zero		904


//--------------------- SYMBOLS --------------------------

	.type		.nv.reservedSmem.offset0,@object
	.size		.nv.reservedSmem.offset0,0x4
